//
// Generated by NVIDIA NVVM Compiler
//
// Compiler Build ID: CL-36424714
// Cuda compilation tools, release 13.0, V13.0.88
// Based on NVVM 20.0.0
//

.version 9.0
.target sm_100
.address_size 64

	// .globl	_Z9matrixMulPKiS0_Pi
.extern .func  (.param .b32 func_retval0) vprintf
(
	.param .b64 vprintf_param_0,
	.param .b64 vprintf_param_1
)
;
// _ZZ9matrixMulPKiS0_PiE3s_a has been demoted
// _ZZ9matrixMulPKiS0_PiE3s_b has been demoted
.global .align 1 .b8 $str[16] = {114, 111, 119, 32, 37, 100, 44, 32, 99, 111, 108, 32, 37, 100, 10};

.visible .entry _Z9matrixMulPKiS0_Pi(
	.param .u64 .ptr .align 1 _Z9matrixMulPKiS0_Pi_param_0,
	.param .u64 .ptr .align 1 _Z9matrixMulPKiS0_Pi_param_1,
	.param .u64 .ptr .align 1 _Z9matrixMulPKiS0_Pi_param_2
)
{
	.local .align 8 .b8 	__local_depot0[8];
	.reg .b64 	%SP;
	.reg .b64 	%SPL;
	.reg .pred 	%p<12>;
	.reg .b32 	%r<165>;
	.reg .b64 	%rd<17>;
	// demoted variable
	.shared .align 4 .b8 _ZZ9matrixMulPKiS0_PiE3s_a[4096];
	// demoted variable
	.shared .align 4 .b8 _ZZ9matrixMulPKiS0_PiE3s_b[4096];
	mov.u64 	%SPL, __local_depot0;
	cvta.local.u64 	%SP, %SPL;
	ld.param.u64 	%rd3, [_Z9matrixMulPKiS0_Pi_param_0];
	ld.param.u64 	%rd4, [_Z9matrixMulPKiS0_Pi_param_1];
	ld.param.u64 	%rd5, [_Z9matrixMulPKiS0_Pi_param_2];
	mov.u32 	%r45, %ctaid.y;
	mov.u32 	%r46, %ntid.y;
	mov.u32 	%r1, %tid.y;
	mad.lo.s32 	%r2, %r45, %r46, %r1;
	mov.u32 	%r47, %ctaid.x;
	mov.u32 	%r3, %ntid.x;
	mul.lo.s32 	%r4, %r47, %r3;
	mov.u32 	%r5, %tid.x;
	add.s32 	%r6, %r4, %r5;
	setp.gt.u32 	%p1, %r2, 1;
	setp.gt.s32 	%p2, %r6, 1;
	or.pred  	%p3, %p1, %p2;
	@%p3 bra 	$L__BB0_2;
	add.u64 	%rd6, %SP, 0;
	add.u64 	%rd7, %SPL, 0;
	st.local.v2.u32 	[%rd7], {%r2, %r6};
	mov.u64 	%rd8, $str;
	cvta.global.u64 	%rd9, %rd8;
	{ // callseq 0, 0
	.param .b64 param0;
	st.param.b64 	[param0], %rd9;
	.param .b64 param1;
	st.param.b64 	[param1], %rd6;
	.param .b32 retval0;
	call.uni (retval0), 
	vprintf, 
	(
	param0, 
	param1
	);
	ld.param.b32 	%r48, [retval0];
	} // callseq 0
$L__BB0_2:
	shl.b32 	%r51, %r2, 5;
	add.s32 	%r7, %r51, %r5;
	mul.lo.s32 	%r8, %r1, %r3;
	add.s32 	%r52, %r8, %r5;
	shl.b32 	%r53, %r52, 2;
	mov.u32 	%r54, _ZZ9matrixMulPKiS0_PiE3s_a;
	add.s32 	%r9, %r54, %r53;
	mov.u32 	%r55, _ZZ9matrixMulPKiS0_PiE3s_b;
	add.s32 	%r10, %r55, %r53;
	and.b32  	%r11, %r3, 7;
	and.b32  	%r12, %r3, 2040;
	and.b32  	%r13, %r3, 1;
	and.b32  	%r56, %r3, -8;
	neg.s32 	%r14, %r56;
	shl.b32 	%r57, %r5, 2;
	add.s32 	%r15, %r55, %r57;
	shl.b32 	%r16, %r3, 5;
	shl.b32 	%r58, %r8, 2;
	add.s32 	%r59, %r58, %r54;
	add.s32 	%r17, %r59, 16;
	shl.b32 	%r18, %r3, 2;
	cvta.to.global.u64 	%rd1, %rd3;
	cvta.to.global.u64 	%rd2, %rd4;
	mov.b32 	%r149, 0;
	mov.u32 	%r164, %r149;
$L__BB0_3:
	setp.lt.u32 	%p4, %r3, 8;
	add.s32 	%r62, %r7, %r149;
	mul.wide.u32 	%rd10, %r62, 4;
	add.s64 	%rd11, %rd1, %rd10;
	ld.global.u32 	%r63, [%rd11];
	st.shared.u32 	[%r9], %r63;
	add.s32 	%r64, %r1, %r149;
	shl.b32 	%r65, %r64, 5;
	add.s32 	%r66, %r65, %r6;
	mul.wide.u32 	%rd12, %r66, 4;
	add.s64 	%rd13, %rd2, %rd12;
	ld.global.u32 	%r67, [%rd13];
	st.shared.u32 	[%r10], %r67;
	bar.sync 	0;
	mov.b32 	%r159, 0;
	@%p4 bra 	$L__BB0_6;
	mov.u32 	%r151, %r17;
	mov.u32 	%r152, %r15;
	mov.u32 	%r153, %r14;
$L__BB0_5:
	.pragma "nounroll";
	ld.shared.u32 	%r68, [%r151+-16];
	ld.shared.u32 	%r69, [%r152];
	mad.lo.s32 	%r70, %r69, %r68, %r164;
	ld.shared.u32 	%r71, [%r151+-12];
	add.s32 	%r72, %r152, %r18;
	ld.shared.u32 	%r73, [%r72];
	mad.lo.s32 	%r74, %r73, %r71, %r70;
	ld.shared.u32 	%r75, [%r151+-8];
	add.s32 	%r76, %r72, %r18;
	ld.shared.u32 	%r77, [%r76];
	mad.lo.s32 	%r78, %r77, %r75, %r74;
	ld.shared.u32 	%r79, [%r151+-4];
	add.s32 	%r80, %r76, %r18;
	ld.shared.u32 	%r81, [%r80];
	mad.lo.s32 	%r82, %r81, %r79, %r78;
	ld.shared.u32 	%r83, [%r151];
	add.s32 	%r84, %r80, %r18;
	ld.shared.u32 	%r85, [%r84];
	mad.lo.s32 	%r86, %r85, %r83, %r82;
	ld.shared.u32 	%r87, [%r151+4];
	add.s32 	%r88, %r84, %r18;
	ld.shared.u32 	%r89, [%r88];
	mad.lo.s32 	%r90, %r89, %r87, %r86;
	ld.shared.u32 	%r91, [%r151+8];
	add.s32 	%r92, %r88, %r18;
	ld.shared.u32 	%r93, [%r92];
	mad.lo.s32 	%r94, %r93, %r91, %r90;
	ld.shared.u32 	%r95, [%r151+12];
	add.s32 	%r96, %r92, %r18;
	ld.shared.u32 	%r97, [%r96];
	mad.lo.s32 	%r164, %r97, %r95, %r94;
	add.s32 	%r153, %r153, 8;
	add.s32 	%r152, %r152, %r16;
	add.s32 	%r151, %r151, 32;
	setp.ne.s32 	%p5, %r153, 0;
	mov.u32 	%r159, %r12;
	@%p5 bra 	$L__BB0_5;
$L__BB0_6:
	setp.eq.s32 	%p6, %r11, 0;
	@%p6 bra 	$L__BB0_14;
	add.s32 	%r99, %r11, -1;
	setp.lt.u32 	%p7, %r99, 3;
	@%p7 bra 	$L__BB0_9;
	add.s32 	%r100, %r159, %r8;
	shl.b32 	%r101, %r100, 2;
	mov.u32 	%r102, _ZZ9matrixMulPKiS0_PiE3s_a;
	add.s32 	%r103, %r102, %r101;
	ld.shared.u32 	%r104, [%r103];
	mad.lo.s32 	%r105, %r159, %r3, %r5;
	shl.b32 	%r106, %r105, 2;
	mov.u32 	%r107, _ZZ9matrixMulPKiS0_PiE3s_b;
	add.s32 	%r108, %r107, %r106;
	ld.shared.u32 	%r109, [%r108];
	mad.lo.s32 	%r110, %r109, %r104, %r164;
	ld.shared.u32 	%r111, [%r103+4];
	add.s32 	%r112, %r108, %r18;
	ld.shared.u32 	%r113, [%r112];
	mad.lo.s32 	%r114, %r113, %r111, %r110;
	ld.shared.u32 	%r115, [%r103+8];
	add.s32 	%r116, %r112, %r18;
	ld.shared.u32 	%r117, [%r116];
	mad.lo.s32 	%r118, %r117, %r115, %r114;
	ld.shared.u32 	%r119, [%r103+12];
	add.s32 	%r120, %r116, %r18;
	ld.shared.u32 	%r121, [%r120];
	mad.lo.s32 	%r164, %r121, %r119, %r118;
	add.s32 	%r159, %r159, 4;
$L__BB0_9:
	and.b32  	%r123, %r3, 3;
	setp.eq.s32 	%p8, %r123, 0;
	@%p8 bra 	$L__BB0_14;
	setp.eq.s32 	%p9, %r123, 1;
	@%p9 bra 	$L__BB0_12;
	add.s32 	%r124, %r159, %r8;
	shl.b32 	%r125, %r124, 2;
	mov.u32 	%r126, _ZZ9matrixMulPKiS0_PiE3s_a;
	add.s32 	%r127, %r126, %r125;
	ld.shared.u32 	%r128, [%r127];
	mad.lo.s32 	%r129, %r159, %r3, %r5;
	shl.b32 	%r130, %r129, 2;
	mov.u32 	%r131, _ZZ9matrixMulPKiS0_PiE3s_b;
	add.s32 	%r132, %r131, %r130;
	ld.shared.u32 	%r133, [%r132];
	mad.lo.s32 	%r134, %r133, %r128, %r164;
	ld.shared.u32 	%r135, [%r127+4];
	add.s32 	%r136, %r132, %r18;
	ld.shared.u32 	%r137, [%r136];
	mad.lo.s32 	%r164, %r137, %r135, %r134;
	add.s32 	%r159, %r159, 2;
$L__BB0_12:
	setp.eq.s32 	%p10, %r13, 0;
	@%p10 bra 	$L__BB0_14;
	add.s32 	%r138, %r159, %r8;
	shl.b32 	%r139, %r138, 2;
	mov.u32 	%r140, _ZZ9matrixMulPKiS0_PiE3s_a;
	add.s32 	%r141, %r140, %r139;
	ld.shared.u32 	%r142, [%r141];
	mad.lo.s32 	%r143, %r159, %r3, %r5;
	shl.b32 	%r144, %r143, 2;
	mov.u32 	%r145, _ZZ9matrixMulPKiS0_PiE3s_b;
	add.s32 	%r146, %r145, %r144;
	ld.shared.u32 	%r147, [%r146];
	mad.lo.s32 	%r164, %r147, %r142, %r164;
$L__BB0_14:
	bar.sync 	0;
	add.s32 	%r149, %r149, %r3;
	setp.lt.u32 	%p11, %r149, 32;
	@%p11 bra 	$L__BB0_3;
	cvta.to.global.u64 	%rd14, %rd5;
	add.s32 	%r148, %r7, %r4;
	mul.wide.s32 	%rd15, %r148, 4;
	add.s64 	%rd16, %rd14, %rd15;
	st.global.u32 	[%rd16], %r164;
	ret;

}


// ===== COMPILED SASS (sm_100) =====

	.target	sm_100

	.elftype	@"ET_EXEC"


//--------------------- .note.nv.tkinfo           --------------------------
	.section	.note.nv.tkinfo,"",@"SHT_NOTE"
	.sectionflags	@"SHF_NOTE_NV_TKINFO"
	.tkinfo
        /*0018*/ 	.word	0x00000002
        /*0030*/ 	.string	""
        /*0030*/ 	.string	"ptxas"
        /*0030*/ 	.string	"Cuda compilation tools, release 13.0, V13.0.88"
        /*0030*/ 	.string	"Build cuda_13.0.r13.0/compiler.36424714_0"
        /*0030*/ 	.string	"-arch sm_100 -m 64 "



//--------------------- .note.nv.cuinfo           --------------------------
	.section	.note.nv.cuinfo,"",@"SHT_NOTE"
	.sectionflags	@"SHF_NOTE_NV_CUINFO"
        /*0018*/ 	.short	0x0002
        /*001a*/ 	.short	0x0064
        /*001c*/ 	.short	0x0082
	.zero		2


//--------------------- .nv.info                  --------------------------
	.section	.nv.info,"",@"SHT_CUDA_INFO"
	.align	4


	//----- nvinfo : EIATTR_REGCOUNT
	.align		4
        /*0000*/ 	.byte	0x04, 0x2f
        /*0002*/ 	.short	(.L_2 - .L_1)
	.align		4
.L_1:
        /*0004*/ 	.word	index@(_Z9matrixMulPKiS0_Pi)
        /*0008*/ 	.word	0x00000020


	//----- nvinfo : EIATTR_FRAME_SIZE
	.align		4
.L_2:
        /*000c*/ 	.byte	0x04, 0x11
        /*000e*/ 	.short	(.L_4 - .L_3)
	.align		4
.L_3:
        /*0010*/ 	.word	index@(_Z9matrixMulPKiS0_Pi)
        /*0014*/ 	.word	0x00000008


	//----- nvinfo : EIATTR_MIN_STACK_SIZE
	.align		4
.L_4:
        /*0018*/ 	.byte	0x04, 0x12
        /*001a*/ 	.short	(.L_6 - .L_5)
	.align		4
.L_5:
        /*001c*/ 	.word	index@(_Z9matrixMulPKiS0_Pi)
        /*0020*/ 	.word	0x00000008
.L_6:


//--------------------- .nv.compat                --------------------------
	.section	.nv.compat,"",@"SHT_CUDA_COMPAT_INFO"
	.align	4
        /*0000*/ 	.byte	0x02, 0x09, 0x00, 0x00, 0x02, 0x02, 0x01, 0x00, 0x02, 0x05, 0x05, 0x00, 0x03, 0x07, 0x01, 0x01
        /*0010*/ 	.byte	0x02, 0x03, 0x00, 0x00, 0x02, 0x06, 0x01, 0x00, 0x04, 0x0b, 0x08, 0x00, 0x09, 0x00, 0x00, 0x00
        /*0020*/ 	.byte	0x00, 0x00, 0x00, 0x00


//--------------------- .nv.info._Z9matrixMulPKiS0_Pi --------------------------
	.section	.nv.info._Z9matrixMulPKiS0_Pi,"",@"SHT_CUDA_INFO"
	.sectionflags	@""
	.align	4


	//----- nvinfo : EIATTR_CUDA_API_VERSION
	.align		4
        /*0000*/ 	.byte	0x04, 0x37
        /*0002*/ 	.short	(.L_8 - .L_7)
.L_7:
        /*0004*/ 	.word	0x00000082


	//----- nvinfo : EIATTR_KPARAM_INFO
	.align		4
.L_8:
        /*0008*/ 	.byte	0x04, 0x17
        /*000a*/ 	.short	(.L_10 - .L_9)
.L_9:
        /*000c*/ 	.word	0x00000000
        /*0010*/ 	.short	0x0002
        /*0012*/ 	.short	0x0010
        /*0014*/ 	.byte	0x00, 0xf5, 0x21, 0x00


	//----- nvinfo : EIATTR_KPARAM_INFO
	.align		4
.L_10:
        /*0018*/ 	.byte	0x04, 0x17
        /*001a*/ 	.short	(.L_12 - .L_11)
.L_11:
        /*001c*/ 	.word	0x00000000
        /*0020*/ 	.short	0x0001
        /*0022*/ 	.short	0x0008
        /*0024*/ 	.byte	0x00, 0xf5, 0x21, 0x00


	//----- nvinfo : EIATTR_KPARAM_INFO
	.align		4
.L_12:
        /*0028*/ 	.byte	0x04, 0x17
        /*002a*/ 	.short	(.L_14 - .L_13)
.L_13:
        /*002c*/ 	.word	0x00000000
        /*0030*/ 	.short	0x0000
        /*0032*/ 	.short	0x0000
        /*0034*/ 	.byte	0x00, 0xf5, 0x21, 0x00


	//----- nvinfo : EIATTR_SPARSE_MMA_MASK
	.align		4
.L_14:
        /*0038*/ 	.byte	0x03, 0x50
        /*003a*/ 	.short	0x0000


	//----- nvinfo : EIATTR_MAXREG_COUNT
	.align		4
        /*003c*/ 	.byte	0x03, 0x1b
        /*003e*/ 	.short	0x00ff


	//----- nvinfo : EIATTR_NUM_BARRIERS
	.align		4
        /*0040*/ 	.byte	0x02, 0x4c
        /*0042*/ 	.byte	0x01
	.zero		1


	//----- nvinfo : EIATTR_EXTERNS
	.align		4
        /*0044*/ 	.byte	0x04, 0x0f
        /*0046*/ 	.short	(.L_16 - .L_15)


	//   ....[0]....
	.align		4
.L_15:
        /*0048*/ 	.word	index@(vprintf)


	//----- nvinfo : EIATTR_MERCURY_ISA_VERSION
	.align		4
.L_16:
        /*004c*/ 	.byte	0x03, 0x5f
        /*004e*/ 	.short	0x0101


	//----- nvinfo : EIATTR_VRC_CTA_INIT_COUNT
	.align		4
        /*0050*/ 	.byte	0x02, 0x4a
	.zero		1
	.zero		1


	//----- nvinfo : EIATTR_SYSCALL_OFFSETS
	.align		4
        /*0054*/ 	.byte	0x04, 0x46
        /*0056*/ 	.short	(.L_18 - .L_17)


	//   ....[0]....
.L_17:
        /*0058*/ 	.word	0x000001a0


	//----- nvinfo : EIATTR_EXIT_INSTR_OFFSETS
	.align		4
.L_18:
        /*005c*/ 	.byte	0x04, 0x1c
        /*005e*/ 	.short	(.L_20 - .L_19)


	//   ....[0]....
.L_19:
        /*0060*/ 	.word	0x00000b70


	//----- nvinfo : EIATTR_CRS_STACK_SIZE
	.align		4
.L_20:
        /*0064*/ 	.byte	0x04, 0x1e
        /*0066*/ 	.short	(.L_22 - .L_21)
.L_21:
        /*0068*/ 	.word	0x00000000


	//----- nvinfo : EIATTR_CBANK_PARAM_SIZE
	.align		4
.L_22:
        /*006c*/ 	.byte	0x03, 0x19
        /*006e*/ 	.short	0x0018


	//----- nvinfo : EIATTR_PARAM_CBANK
	.align		4
        /*0070*/ 	.byte	0x04, 0x0a
        /*0072*/ 	.short	(.L_24 - .L_23)
	.align		4
.L_23:
        /*0074*/ 	.word	index@(.nv.constant0._Z9matrixMulPKiS0_Pi)
        /*0078*/ 	.short	0x0380
        /*007a*/ 	.short	0x0018


	//----- nvinfo : EIATTR_SW_WAR
	.align		4
.L_24:
        /*007c*/ 	.byte	0x04, 0x36
        /*007e*/ 	.short	(.L_26 - .L_25)
.L_25:
        /*0080*/ 	.word	0x00000008
.L_26:


//--------------------- .nv.callgraph             --------------------------
	.section	.nv.callgraph,"",@"SHT_CUDA_CALLGRAPH"
	.align	4
	.sectionentsize	8
	.align		4
        /*0000*/ 	.word	0x00000000
	.align		4
        /*0004*/ 	.word	0xffffffff
	.align		4
        /*0008*/ 	.word	index@(_Z9matrixMulPKiS0_Pi)
	.align		4
        /*000c*/ 	.word	index@(vprintf)
	.align		4
        /*0010*/ 	.word	0x00000000
	.align		4
        /*0014*/ 	.word	0xfffffffe
	.align		4
        /*0018*/ 	.word	0x00000000
	.align		4
        /*001c*/ 	.word	0xfffffffd
	.align		4
        /*0020*/ 	.word	0x00000000
	.align		4
        /*0024*/ 	.word	0xfffffffc


//--------------------- .nv.constant4             --------------------------
	.section	.nv.constant4,"a",@progbits
	.align	8
	.align		8
.nv.constant4:
        /*0000*/ 	.dword	vprintf
	.align		8
        /*0008*/ 	.dword	$str


//--------------------- .text._Z9matrixMulPKiS0_Pi --------------------------
	.section	.text._Z9matrixMulPKiS0_Pi,"ax",@progbits
	.align	128
        .global         _Z9matrixMulPKiS0_Pi
        .type           _Z9matrixMulPKiS0_Pi,@function
        .size           _Z9matrixMulPKiS0_Pi,(.L_x_9 - _Z9matrixMulPKiS0_Pi)
        .other          _Z9matrixMulPKiS0_Pi,@"STO_CUDA_ENTRY STV_DEFAULT"
_Z9matrixMulPKiS0_Pi:
.text._Z9matrixMulPKiS0_Pi:
[----:B------:R-:W0:Y:S01]  /*0000*/  LDC R1, c[0x0][0x37c] ;  /* 0x0000df00ff017b82 */ /* 0x000e220000000800 */
[----:B------:R-:W1:Y:S01]  /*0010*/  S2R R19, SR_TID.X ;  /* 0x0000000000137919 */ /* 0x000e620000002100 */
[----:B------:R-:W2:Y:S06]  /*0020*/  LDCU UR5, c[0x0][0x2fc] ;  /* 0x00005f80ff0577ac */ /* 0x000eac0008000800 */
[----:B------:R-:W3:Y:S01]  /*0030*/  LDC R3, c[0x0][0x364] ;  /* 0x0000d900ff037b82 */ /* 0x000ee20000000800 */
[----:B0-----:R-:W-:Y:S01]  /*0040*/  VIADD R1, R1, 0xfffffff8 ;  /* 0xfffffff801017836 */ /* 0x001fe20000000000 */
[----:B------:R-:W3:Y:S01]  /*0050*/  S2R R18, SR_TID.Y ;  /* 0x0000000000127919 */ /* 0x000ee20000002200 */
[----:B------:R-:W0:Y:S01]  /*0060*/  LDCU UR4, c[0x0][0x2f8] ;  /* 0x00005f00ff0477ac */ /* 0x000e220008000800 */
[----:B------:R-:W-:Y:S04]  /*0070*/  BSSY.RECONVERGENT B6, `(.L_x_0) ;  /* 0x0000014000067945 */ /* 0x000fe80003800200 */
[----:B------:R-:W4:Y:S08]  /*0080*/  S2UR UR7, SR_CTAID.X ;  /* 0x00000000000779c3 */ /* 0x000f300000002500 */
[----:B------:R-:W4:Y:S01]  /*0090*/  LDC R22, c[0x0][0x360] ;  /* 0x0000d800ff167b82 */ /* 0x000f220000000800 */
[----:B0-----:R-:W-:-:S07]  /*00a0*/  IADD3 R6, P1, PT, R1, UR4, RZ ;  /* 0x0000000401067c10 */ /* 0x001fce000ff3e0ff */
[----:B------:R-:W3:Y:S01]  /*00b0*/  S2UR UR6, SR_CTAID.Y ;  /* 0x00000000000679c3 */ /* 0x000ee20000002600 */
[----:B--2---:R-:W-:Y:S01]  /*00c0*/  IADD3.X R7, PT, PT, RZ, UR5, RZ, P1, !PT ;  /* 0x00000005ff077c10 */ /* 0x004fe20008ffe4ff */
[----:B----4-:R-:W-:-:S04]  /*00d0*/  IMAD R24, R22, UR7, RZ ;  /* 0x0000000716187c24 */ /* 0x010fc8000f8e02ff */
[----:B-1----:R-:W-:Y:S02]  /*00e0*/  IMAD.IADD R17, R24, 0x1, R19 ;  /* 0x0000000118117824 */ /* 0x002fe400078e0213 */
[----:B---3--:R-:W-:-:S03]  /*00f0*/  IMAD R16, R3, UR6, R18 ;  /* 0x0000000603107c24 */ /* 0x008fc6000f8e0212 */
[----:B------:R-:W-:-:S04]  /*0100*/  ISETP.GT.AND P0, PT, R17, 0x1, PT ;  /* 0x000000011100780c */ /* 0x000fc80003f04270 */
[----:B------:R-:W-:-:S13]  /*0110*/  ISETP.GT.U32.OR P0, PT, R16, 0x1, P0 ;  /* 0x000000011000780c */ /* 0x000fda0000704470 */
[----:B------:R-:W-:Y:S05]  /*0120*/  @P0 BRA `(.L_x_1) ;  /* 0x0000000000200947 */ /* 0x000fea0003800000 */
[----:B------:R-:W-:Y:S01]  /*0130*/  MOV R2, 0x0 ;  /* 0x0000000000027802 */ /* 0x000fe20000000f00 */
[----:B------:R0:W-:Y:S01]  /*0140*/  STL.64 [R1], R16 ;  /* 0x0000001001007387 */ /* 0x0001e20000100a00 */
[----:B------:R-:W1:Y:S04]  /*0150*/  LDCU.64 UR4, c[0x4][0x8] ;  /* 0x01000100ff0477ac */ /* 0x000e680008000a00 */
[----:B------:R-:W2:Y:S01]  /*0160*/  LDC.64 R2, c[0x4][R2] ;  /* 0x0100000002027b82 */ /* 0x000ea20000000a00 */
[----:B-1----:R-:W-:Y:S02]  /*0170*/  IMAD.U32 R4, RZ, RZ, UR4 ;  /* 0x00000004ff047e24 */ /* 0x002fe4000f8e00ff */
[----:B0-----:R-:W-:-:S07]  /*0180*/  IMAD.U32 R5, RZ, RZ, UR5 ;  /* 0x00000005ff057e24 */ /* 0x001fce000f8e00ff */
[----:B------:R-:W-:-:S07]  /*0190*/  LEPC R20, `(.L_x_1) ;  /* 0x000000001014794e */ /* 0x000fce0000000000 */
[----:B--2---:R-:W-:Y:S05]  /*01a0*/  CALL.ABS.NOINC R2 ;  /* 0x0000000002007343 */ /* 0x004fea0003c00000 */
.L_x_1:
[----:B------:R-:W-:Y:S05]  /*01b0*/  BSYNC.RECONVERGENT B6 ;  /* 0x0000000000067941 */ /* 0x000fea0003800200 */
.L_x_0:
[----:B------:R-:W0:Y:S01]  /*01c0*/  S2UR UR6, SR_CgaCtaId ;  /* 0x00000000000679c3 */ /* 0x000e220000008800 */
[----:B------:R-:W-:Y:S01]  /*01d0*/  UMOV UR4, 0x400 ;  /* 0x0000040000047882 */ /* 0x000fe20000000000 */
[----:B------:R-:W-:Y:S01]  /*01e0*/  IMAD R0, R18, R22, RZ ;  /* 0x0000001612007224 */ /* 0x000fe200078e02ff */
[----:B------:R-:W-:Y:S01]  /*01f0*/  UIADD3 UR5, UPT, UPT, UR4, 0x1000, URZ ;  /* 0x0000100004057890 */ /* 0x000fe2000fffe0ff */
[----:B------:R-:W-:Y:S01]  /*0200*/  LOP3.LUT R8, R22, 0xfffffff8, RZ, 0xc0, !PT ;  /* 0xfffffff816087812 */ /* 0x000fe200078ec0ff */
[----:B------:R-:W-:Y:S01]  /*0210*/  IMAD.MOV.U32 R9, RZ, RZ, RZ ;  /* 0x000000ffff097224 */ /* 0x000fe200078e00ff */
[----:B------:R-:W-:Y:S01]  /*0220*/  LEA R7, R16, R19, 0x5 ;  /* 0x0000001310077211 */ /* 0x000fe200078e28ff */
[----:B------:R-:W-:Y:S01]  /*0230*/  IMAD.IADD R13, R0, 0x1, R19 ;  /* 0x00000001000d7824 */ /* 0x000fe200078e0213 */
[----:B------:R-:W1:Y:S01]  /*0240*/  LDC.64 R10, c[0x0][0x358] ;  /* 0x0000d600ff0a7b82 */ /* 0x000e620000000a00 */
[----:B------:R-:W-:Y:S01]  /*0250*/  HFMA2 R16, -RZ, RZ, 0, 0 ;  /* 0x00000000ff107431 */ /* 0x000fe200000001ff */
[C---:B------:R-:W-:Y:S01]  /*0260*/  LOP3.LUT R20, R22.reuse, 0x7, RZ, 0xc0, !PT ;  /* 0x0000000716147812 */ /* 0x040fe200078ec0ff */
[----:B------:R-:W-:Y:S01]  /*0270*/  IMAD.MOV R8, RZ, RZ, -R8 ;  /* 0x000000ffff087224 */ /* 0x000fe200078e0a08 */
[----:B------:R-:W-:Y:S01]  /*0280*/  LOP3.LUT R6, R22, 0x7f8, RZ, 0xc0, !PT ;  /* 0x000007f816067812 */ /* 0x000fe200078ec0ff */
[----:B0-----:R-:W-:-:S02]  /*0290*/  ULEA UR4, UR6, UR4, 0x18 ;  /* 0x0000000406047291 */ /* 0x001fc4000f8ec0ff */
[----:B------:R-:W-:-:S04]  /*02a0*/  ULEA UR5, UR6, UR5, 0x18 ;  /* 0x0000000506057291 */ /* 0x000fc8000f8ec0ff */
[----:B------:R-:W-:Y:S02]  /*02b0*/  LEA R14, R0, UR4, 0x2 ;  /* 0x00000004000e7c11 */ /* 0x000fe4000f8e10ff */
[C---:B------:R-:W-:Y:S02]  /*02c0*/  LEA R12, R13.reuse, UR4, 0x2 ;  /* 0x000000040d0c7c11 */ /* 0x040fe4000f8e10ff */
[----:B------:R-:W-:Y:S01]  /*02d0*/  LEA R13, R13, UR5, 0x2 ;  /* 0x000000050d0d7c11 */ /* 0x000fe2000f8e10ff */
[----:B------:R-:W-:Y:S01]  /*02e0*/  VIADD R14, R14, 0x10 ;  /* 0x000000100e0e7836 */ /* 0x000fe20000000000 */
[----:B------:R-:W-:-:S07]  /*02f0*/  LEA R15, R19, UR5, 0x2 ;  /* 0x00000005130f7c11 */ /* 0x000fce000f8e10ff */
.L_x_7:
[----:B0-----:R-:W0:Y:S01]  /*0300*/  LDC.64 R4, c[0x0][0x380] ;  /* 0x0000e000ff047b82 */ /* 0x001e220000000a00 */
[----:B------:R-:W-:Y:S01]  /*0310*/  IADD3 R26, PT, PT, R18, R9, RZ ;  /* 0x00000009121a7210 */ /* 0x000fe20007ffe0ff */
[----:B------:R-:W-:Y:S01]  /*0320*/  IMAD.IADD R21, R7, 0x1, R9 ;  /* 0x0000000107157824 */ /* 0x000fe200078e0209 */
[----:B-1----:R-:W-:Y:S02]  /*0330*/  R2UR UR4, R10 ;  /* 0x000000000a0472ca */ /* 0x002fe400000e0000 */
[C---:B------:R-:W-:Y:S01]  /*0340*/  R2UR UR5, R11.reuse ;  /* 0x000000000b0572ca */ /* 0x040fe200000e0000 */
[----:B------:R-:W-:Y:S01]  /*0350*/  IMAD R23, R26, 0x20, R17 ;  /* 0x000000201a177824 */ /* 0x000fe200078e0211 */
[----:B------:R-:W-:Y:S01]  /*0360*/  R2UR UR6, R10 ;  /* 0x000000000a0672ca */ /* 0x000fe200000e0000 */
[----:B------:R-:W1:Y:S01]  /*0370*/  LDC.64 R2, c[0x0][0x388] ;  /* 0x0000e200ff027b82 */ /* 0x000e620000000a00 */
[----:B------:R-:W-:Y:S01]  /*0380*/  R2UR UR7, R11 ;  /* 0x000000000b0772ca */ /* 0x000fe200000e0000 */
[----:B0-----:R-:W-:-:S08]  /*0390*/  IMAD.WIDE.U32 R4, R21, 0x4, R4 ;  /* 0x0000000415047825 */ /* 0x001fd000078e0004 */
[----:B------:R-:W2:Y:S01]  /*03a0*/  LDG.E R5, desc[UR4][R4.64] ;  /* 0x0000000404057981 */ /* 0x000ea2000c1e1900 */
[----:B-1----:R-:W-:-:S06]  /*03b0*/  IMAD.WIDE.U32 R2, R23, 0x4, R2 ;  /* 0x0000000417027825 */ /* 0x002fcc00078e0002 */
[----:B------:R-:W3:Y:S01]  /*03c0*/  LDG.E R2, desc[UR6][R2.64] ;  /* 0x0000000602027981 */ /* 0x000ee2000c1e1900 */
[C---:B------:R-:W-:Y:S01]  /*03d0*/  ISETP.GE.U32.AND P1, PT, R22.reuse, 0x8, PT ;  /* 0x000000081600780c */ /* 0x040fe20003f26070 */
[----:B------:R-:W-:Y:S05]  /*03e0*/  WARPSYNC.ALL ;  /* 0x0000000000007948 */ /* 0x000fea0003800000 */
[----:B------:R-:W-:Y:S01]  /*03f0*/  IADD3 R9, PT, PT, R22, R9, RZ ;  /* 0x0000000916097210 */ /* 0x000fe20007ffe0ff */
[----:B------:R-:W-:-:S03]  /*0400*/  IMAD.MOV.U32 R21, RZ, RZ, RZ ;  /* 0x000000ffff157224 */ /* 0x000fc600078e00ff */
[----:B------:R-:W-:Y:S01]  /*0410*/  ISETP.GE.U32.AND P0, PT, R9, 0x20, PT ;  /* 0x000000200900780c */ /* 0x000fe20003f06070 */
[----:B--2---:R0:W-:Y:S04]  /*0420*/  STS [R12], R5 ;  /* 0x000000050c007388 */ /* 0x0041e80000000800 */
[----:B---3--:R0:W-:Y:S01]  /*0430*/  STS [R13], R2 ;  /* 0x000000020d007388 */ /* 0x0081e20000000800 */
[----:B------:R-:W-:Y:S06]  /*0440*/  BAR.SYNC.DEFER_BLOCKING 0x0 ;  /* 0x0000000000007b1d */ /* 0x000fec0000010000 */
[----:B------:R-:W-:Y:S05]  /*0450*/  @!P1 BRA `(.L_x_2) ;  /* 0x0000000000a09947 */ /* 0x000fea0003800000 */
[----:B0-----:R-:W-:Y:S01]  /*0460*/  MOV R2, R14 ;  /* 0x0000000e00027202 */ /* 0x001fe20000000f00 */
[----:B------:R-:W-:Y:S01]  /*0470*/  IMAD.MOV.U32 R3, RZ, RZ, R15 ;  /* 0x000000ffff037224 */ /* 0x000fe200078e000f */
[----:B------:R-:W-:-:S07]  /*0480*/  MOV R4, R8 ;  /* 0x0000000800047202 */ /* 0x000fce0000000f00 */
.L_x_3:
[----:B------:R-:W-:Y:S01]  /*0490*/  LDS R5, [R2+-0x10] ;  /* 0xfffff00002057984 */ /* 0x000fe20000000800 */
[--C-:B------:R-:W-:Y:S01]  /*04a0*/  IMAD R23, R22, 0x4, R3.reuse ;  /* 0x0000000416177824 */ /* 0x100fe200078e0203 */
[----:B------:R-:W-:Y:S02]  /*04b0*/  IADD3 R4, PT, PT, R4, 0x8, RZ ;  /* 0x0000000804047810 */ /* 0x000fe40007ffe0ff */
[----:B------:R0:W1:Y:S02]  /*04c0*/  LDS R21, [R3] ;  /* 0x0000000003157984 */ /* 0x0000640000000800 */
[----:B------:R-:W-:Y:S02]  /*04d0*/  ISETP.NE.AND P1, PT, R4, RZ, PT ;  /* 0x000000ff0400720c */ /* 0x000fe40003f25270 */
[----:B------:R-:W-:Y:S04]  /*04e0*/  LDS R26, [R2+-0xc] ;  /* 0xfffff400021a7984 */ /* 0x000fe80000000800 */
[----:B------:R-:W2:Y:S01]  /*04f0*/  LDS R25, [R23] ;  /* 0x0000000017197984 */ /* 0x000ea20000000800 */
[----:B0-----:R-:W-:-:S02]  /*0500*/  IMAD R3, R22, 0x20, R3 ;  /* 0x0000002016037824 */ /* 0x001fc400078e0203 */
[----:B-1----:R-:W-:Y:S01]  /*0510*/  IMAD R5, R5, R21, R16 ;  /* 0x0000001505057224 */ /* 0x002fe200078e0210 */
[----:B------:R-:W-:Y:S01]  /*0520*/  LEA R21, R22, R23, 0x2 ;  /* 0x0000001716157211 */ /* 0x000fe200078e10ff */
[----:B------:R-:W-:Y:S04]  /*0530*/  LDS R16, [R2+-0x8] ;  /* 0xfffff80002107984 */ /* 0x000fe80000000800 */
[----:B------:R-:W-:Y:S01]  /*0540*/  LDS R23, [R2] ;  /* 0x0000000002177984 */ /* 0x000fe20000000800 */
[----:B--2---:R-:W-:Y:S02]  /*0550*/  IMAD R5, R26, R25, R5 ;  /* 0x000000191a057224 */ /* 0x004fe400078e0205 */
[C---:B------:R-:W-:Y:S01]  /*0560*/  IMAD R25, R22.reuse, 0x4, R21 ;  /* 0x0000000416197824 */ /* 0x040fe200078e0215 */
[----:B------:R-:W-:Y:S04]  /*0570*/  LDS R26, [R2+-0x4] ;  /* 0xfffffc00021a7984 */ /* 0x000fe80000000800 */
[----:B------:R-:W0:Y:S01]  /*0580*/  LDS R21, [R21] ;  /* 0x0000000015157984 */ /* 0x000e220000000800 */
[----:B------:R-:W-:-:S03]  /*0590*/  LEA R29, R22, R25, 0x2 ;  /* 0x00000019161d7211 */ /* 0x000fc600078e10ff */
[----:B------:R-:W1:Y:S02]  /*05a0*/  LDS R27, [R25] ;  /* 0x00000000191b7984 */ /* 0x000e640000000800 */
[----:B------:R-:W-:Y:S02]  /*05b0*/  IMAD R28, R22, 0x4, R29 ;  /* 0x00000004161c7824 */ /* 0x000fe400078e021d */
[----:B------:R-:W-:Y:S01]  /*05c0*/  LDS R25, [R2+0x8] ;  /* 0x0000080002197984 */ /* 0x000fe20000000800 */
[----:B0-----:R-:W-:-:S03]  /*05d0*/  IMAD R5, R16, R21, R5 ;  /* 0x0000001510057224 */ /* 0x001fc600078e0205 */
[----:B------:R-:W-:Y:S01]  /*05e0*/  LDS R16, [R2+0x4] ;  /* 0x0000040002107984 */ /* 0x000fe20000000800 */
[----:B-1----:R-:W-:-:S03]  /*05f0*/  IMAD R26, R26, R27, R5 ;  /* 0x0000001b1a1a7224 */ /* 0x002fc600078e0205 */
[----:B------:R0:W1:Y:S04]  /*0600*/  LDS R27, [R29] ;  /* 0x000000001d1b7984 */ /* 0x0000680000000800 */
[----:B------:R-:W2:Y:S01]  /*0610*/  LDS R5, [R28] ;  /* 0x000000001c057984 */ /* 0x000ea20000000800 */
[----:B0-----:R-:W-:-:S05]  /*0620*/  LEA R29, R22, R28, 0x2 ;  /* 0x0000001c161d7211 */ /* 0x001fca00078e10ff */
[----:B------:R-:W0:Y:S01]  /*0630*/  LDS R21, [R29] ;  /* 0x000000001d157984 */ /* 0x000e220000000800 */
[----:B-1----:R-:W-:Y:S02]  /*0640*/  IMAD R23, R23, R27, R26 ;  /* 0x0000001b17177224 */ /* 0x002fe400078e021a */
[----:B------:R-:W-:Y:S02]  /*0650*/  IMAD R26, R22, 0x4, R29 ;  /* 0x00000004161a7824 */ /* 0x000fe400078e021d */
[----:B--2---:R-:W-:Y:S02]  /*0660*/  IMAD R16, R16, R5, R23 ;  /* 0x0000000510107224 */ /* 0x004fe400078e0217 */
[----:B------:R1:W-:Y:S04]  /*0670*/  LDS R5, [R2+0xc] ;  /* 0x00000c0002057984 */ /* 0x0003e80000000800 */
[----:B------:R-:W2:Y:S01]  /*0680*/  LDS R26, [R26] ;  /* 0x000000001a1a7984 */ /* 0x000ea20000000800 */
[----:B0-----:R-:W-:Y:S01]  /*0690*/  IMAD R16, R25, R21, R16 ;  /* 0x0000001519107224 */ /* 0x001fe200078e0210 */
[----:B-1----:R-:W-:-:S03]  /*06a0*/  IADD3 R2, PT, PT, R2, 0x20, RZ ;  /* 0x0000002002027810 */ /* 0x002fc60007ffe0ff */
[----:B--2---:R-:W-:Y:S01]  /*06b0*/  IMAD R16, R5, R26, R16 ;  /* 0x0000001a05107224 */ /* 0x004fe200078e0210 */
[----:B------:R-:W-:Y:S06]  /*06c0*/  @P1 BRA `(.L_x_3) ;  /* 0xfffffffc00701947 */ /* 0x000fec000383ffff */
[----:B------:R-:W-:-:S07]  /*06d0*/  IMAD.MOV.U32 R21, RZ, RZ, R6 ;  /* 0x000000ffff157224 */ /* 0x000fce00078e0006 */
.L_x_2:
[----:B------:R-:W-:-:S13]  /*06e0*/  ISETP.NE.AND P1, PT, R20, RZ, PT ;  /* 0x000000ff1400720c */ /* 0x000fda0003f25270 */
[----:B------:R-:W-:Y:S05]  /*06f0*/  @!P1 BRA `(.L_x_4) ;  /* 0x0000000000fc9947 */ /* 0x000fea0003800000 */
[----:B0-----:R-:W-:-:S04]  /*0700*/  IADD3 R2, PT, PT, R20, -0x1, RZ ;  /* 0xffffffff14027810 */ /* 0x001fc80007ffe0ff */
[----:B------:R-:W-:-:S13]  /*0710*/  ISETP.GE.U32.AND P1, PT, R2, 0x3, PT ;  /* 0x000000030200780c */ /* 0x000fda0003f26070 */
[----:B------:R-:W-:Y:S05]  /*0720*/  @!P1 BRA `(.L_x_5) ;  /* 0x0000000000649947 */ /* 0x000fea0003800000 */
[----:B------:R-:W0:Y:S01]  /*0730*/  S2UR UR5, SR_CgaCtaId ;  /* 0x00000000000579c3 */ /* 0x000e220000008800 */
[----:B------:R-:W-:Y:S01]  /*0740*/  UMOV UR4, 0x400 ;  /* 0x0000040000047882 */ /* 0x000fe20000000000 */
[----:B------:R-:W-:Y:S01]  /*0750*/  IMAD.IADD R2, R0, 0x1, R21 ;  /* 0x0000000100027824 */ /* 0x000fe200078e0215 */
[----:B------:R-:W-:Y:S01]  /*0760*/  UIADD3 UR6, UPT, UPT, UR4, 0x1000, URZ ;  /* 0x0000100004067890 */ /* 0x000fe2000fffe0ff */
[C---:B------:R-:W-:Y:S02]  /*0770*/  IMAD R3, R21.reuse, R22, R19 ;  /* 0x0000001615037224 */ /* 0x040fe400078e0213 */
[----:B------:R-:W-:Y:S01]  /*0780*/  VIADD R21, R21, 0x4 ;  /* 0x0000000415157836 */ /* 0x000fe20000000000 */
[----:B0-----:R-:W-:Y:S02]  /*0790*/  ULEA UR4, UR5, UR4, 0x18 ;  /* 0x0000000405047291 */ /* 0x001fe4000f8ec0ff */
[----:B------:R-:W-:-:S04]  /*07a0*/  ULEA UR6, UR5, UR6, 0x18 ;  /* 0x0000000605067291 */ /* 0x000fc8000f8ec0ff */
[----:B------:R-:W-:Y:S02]  /*07b0*/  LEA R2, R2, UR4, 0x2 ;  /* 0x0000000402027c11 */ /* 0x000fe4000f8e10ff */
[----:B------:R-:W-:-:S03]  /*07c0*/  LEA R5, R3, UR6, 0x2 ;  /* 0x0000000603057c11 */ /* 0x000fc6000f8e10ff */
[----:B------:R-:W-:Y:S01]  /*07d0*/  LDS R3, [R2] ;  /* 0x0000000002037984 */ /* 0x000fe20000000800 */
[----:B------:R-:W-:-:S03]  /*07e0*/  LEA R23, R22, R5, 0x2 ;  /* 0x0000000516177211 */ /* 0x000fc600078e10ff */
[----:B------:R-:W0:Y:S02]  /*07f0*/  LDS R4, [R5] ;  /* 0x0000000005047984 */ /* 0x000e240000000800 */
[C---:B------:R-:W-:Y:S02]  /*0800*/  IMAD R25, R22.reuse, 0x4, R23 ;  /* 0x0000000416197824 */ /* 0x040fe400078e0217 */
[----:B------:R-:W-:Y:S03]  /*0810*/  LDS R23, [R23] ;  /* 0x0000000017177984 */ /* 0x000fe60000000800 */
[----:B------:R-:W-:Y:S01]  /*0820*/  LEA R28, R22, R25, 0x2 ;  /* 0x00000019161c7211 */ /* 0x000fe200078e10ff */
[----:B------:R-:W-:Y:S04]  /*0830*/  LDS R26, [R25] ;  /* 0x00000000191a7984 */ /* 0x000fe80000000800 */
[----:B------:R-:W-:Y:S04]  /*0840*/  LDS R27, [R2+0xc] ;  /* 0x00000c00021b7984 */ /* 0x000fe80000000800 */
[----:B------:R-:W-:Y:S01]  /*0850*/  LDS R28, [R28] ;  /* 0x000000001c1c7984 */ /* 0x000fe20000000800 */
[----:B0-----:R-:W-:-:S03]  /*0860*/  IMAD R3, R3, R4, R16 ;  /* 0x0000000403037224 */ /* 0x001fc600078e0210 */
[----:B------:R-:W0:Y:S04]  /*0870*/  LDS R4, [R2+0x4] ;  /* 0x0000040002047984 */ /* 0x000e280000000800 */
[----:B------:R-:W1:Y:S01]  /*0880*/  LDS R16, [R2+0x8] ;  /* 0x0000080002107984 */ /* 0x000e620000000800 */
[----:B0-----:R-:W-:-:S04]  /*0890*/  IMAD R3, R4, R23, R3 ;  /* 0x0000001704037224 */ /* 0x001fc800078e0203 */
[----:B-1----:R-:W-:-:S04]  /*08a0*/  IMAD R16, R16, R26, R3 ;  /* 0x0000001a10107224 */ /* 0x002fc800078e0203 */
[----:B------:R-:W-:-:S07]  /*08b0*/  IMAD R16, R27, R28, R16 ;  /* 0x0000001c1b107224 */ /* 0x000fce00078e0210 */
.L_x_5:
[----:B------:R-:W-:-:S13]  /*08c0*/  LOP3.LUT P1, R2, R22, 0x3, RZ, 0xc0, !PT ;  /* 0x0000000316027812 */ /* 0x000fda000782c0ff */
[----:B------:R-:W-:Y:S05]  /*08d0*/  @!P1 BRA `(.L_x_4) ;  /* 0x0000000000849947 */ /* 0x000fea0003800000 */
[----:B------:R-:W-:Y:S02]  /*08e0*/  ISETP.NE.AND P1, PT, R2, 0x1, PT ;  /* 0x000000010200780c */ /* 0x000fe40003f25270 */
[----:B------:R-:W-:-:S11]  /*08f0*/  LOP3.LUT P2, RZ, R22, 0x1, RZ, 0xc0, !PT ;  /* 0x0000000116ff7812 */ /* 0x000fd6000784c0ff */
[----:B------:R-:W-:Y:S05]  /*0900*/  @!P1 BRA `(.L_x_6) ;  /* 0x0000000000449947 */ /* 0x000fea0003800000 */
[----:B------:R-:W0:Y:S01]  /*0910*/  S2UR UR5, SR_CgaCtaId ;  /* 0x00000000000579c3 */ /* 0x000e220000008800 */
[----:B------:R-:W-:Y:S01]  /*0920*/  UMOV UR4, 0x400 ;  /* 0x0000040000047882 */ /* 0x000fe20000000000 */
[C---:B------:R-:W-:Y:S01]  /*0930*/  IMAD R3, R21.reuse, R22, R19 ;  /* 0x0000001615037224 */ /* 0x040fe200078e0213 */
[----:B------:R-:W-:Y:S01]  /*0940*/  UIADD3 UR6, UPT, UPT, UR4, 0x1000, URZ ;  /* 0x0000100004067890 */ /* 0x000fe2000fffe0ff */
[----:B------:R-:W-:Y:S02]  /*0950*/  IADD3 R2, PT, PT, R0, R21, RZ ;  /* 0x0000001500027210 */ /* 0x000fe40007ffe0ff */
[----:B------:R-:W-:Y:S01]  /*0960*/  IADD3 R21, PT, PT, R21, 0x2, RZ ;  /* 0x0000000215157810 */ /* 0x000fe20007ffe0ff */
[----:B0-----:R-:W-:Y:S02]  /*0970*/  ULEA UR6, UR5, UR6, 0x18 ;  /* 0x0000000605067291 */ /* 0x001fe4000f8ec0ff */
[----:B------:R-:W-:-:S04]  /*0980*/  ULEA UR4, UR5, UR4, 0x18 ;  /* 0x0000000405047291 */ /* 0x000fc8000f8ec0ff */
[----:B------:R-:W-:Y:S02]  /*0990*/  LEA R5, R3, UR6, 0x2 ;  /* 0x0000000603057c11 */ /* 0x000fe4000f8e10ff */
[----:B------:R-:W-:-:S03]  /*09a0*/  LEA R2, R2, UR4, 0x2 ;  /* 0x0000000402027c11 */ /* 0x000fc6000f8e10ff */
[----:B------:R-:W-:Y:S02]  /*09b0*/  IMAD R23, R22, 0x4, R5 ;  /* 0x0000000416177824 */ /* 0x000fe400078e0205 */
[----:B------:R-:W-:Y:S04]  /*09c0*/  LDS R3, [R2] ;  /* 0x0000000002037984 */ /* 0x000fe80000000800 */
[----:B------:R-:W0:Y:S04]  /*09d0*/  LDS R5, [R5] ;  /* 0x0000000005057984 */ /* 0x000e280000000800 */
[----:B------:R-:W-:Y:S04]  /*09e0*/  LDS R4, [R2+0x4] ;  /* 0x0000040002047984 */ /* 0x000fe80000000800 */
[----:B------:R-:W1:Y:S01]  /*09f0*/  LDS R23, [R23] ;  /* 0x0000000017177984 */ /* 0x000e620000000800 */
[----:B0-----:R-:W-:-:S04]  /*0a00*/  IMAD R3, R3, R5, R16 ;  /* 0x0000000503037224 */ /* 0x001fc800078e0210 */
[----:B-1----:R-:W-:-:S07]  /*0a10*/  IMAD R16, R4, R23, R3 ;  /* 0x0000001704107224 */ /* 0x002fce00078e0203 */
.L_x_6:
[----:B------:R-:W-:Y:S05]  /*0a20*/  @!P2 BRA `(.L_x_4) ;  /* 0x000000000030a947 */ /* 0x000fea0003800000 */
[----:B------:R-:W0:Y:S01]  /*0a30*/  S2UR UR5, SR_CgaCtaId ;  /* 0x00000000000579c3 */ /* 0x000e220000008800 */
[----:B------:R-:W-:Y:S01]  /*0a40*/  UMOV UR4, 0x400 ;  /* 0x0000040000047882 */ /* 0x000fe20000000000 */
[----:B------:R-:W-:Y:S01]  /*0a50*/  IMAD R3, R22, R21, R19 ;  /* 0x0000001516037224 */ /* 0x000fe200078e0213 */
[----:B------:R-:W-:Y:S01]  /*0a60*/  UIADD3 UR6, UPT, UPT, UR4, 0x1000, URZ ;  /* 0x0000100004067890 */ /* 0x000fe2000fffe0ff */
[----:B------:R-:W-:-:S03]  /*0a70*/  IMAD.IADD R2, R0, 0x1, R21 ;  /* 0x0000000100027824 */ /* 0x000fc600078e0215 */
[----:B0-----:R-:W-:Y:S02]  /*0a80*/  ULEA UR6, UR5, UR6, 0x18 ;  /* 0x0000000605067291 */ /* 0x001fe4000f8ec0ff */
[----:B------:R-:W-:-:S04]  /*0a90*/  ULEA UR4, UR5, UR4, 0x18 ;  /* 0x0000000405047291 */ /* 0x000fc8000f8ec0ff */
[----:B------:R-:W-:Y:S02]  /*0aa0*/  LEA R4, R3, UR6, 0x2 ;  /* 0x0000000603047c11 */ /* 0x000fe4000f8e10ff */
[----:B------:R-:W-:-:S04]  /*0ab0*/  LEA R2, R2, UR4, 0x2 ;  /* 0x0000000402027c11 */ /* 0x000fc8000f8e10ff */
[----:B------:R-:W-:Y:S04]  /*0ac0*/  LDS R4, [R4] ;  /* 0x0000000004047984 */ /* 0x000fe80000000800 */
[----:B------:R-:W0:Y:S02]  /*0ad0*/  LDS R3, [R2] ;  /* 0x0000000002037984 */ /* 0x000e240000000800 */
[----:B0-----:R-:W-:-:S07]  /*0ae0*/  IMAD R16, R3, R4, R16 ;  /* 0x0000000403107224 */ /* 0x001fce00078e0210 */
.L_x_4:
[----:B------:R-:W-:Y:S06]  /*0af0*/  BAR.SYNC.DEFER_BLOCKING 0x0 ;  /* 0x0000000000007b1d */ /* 0x000fec0000010000 */
[----:B------:R-:W-:Y:S05]  /*0b00*/  @!P0 BRA `(.L_x_7) ;  /* 0xfffffff400fc8947 */ /* 0x000fea000383ffff */
[----:B0-----:R-:W0:Y:S01]  /*0b10*/  LDC.64 R2, c[0x0][0x390] ;  /* 0x0000e400ff027b82 */ /* 0x001e220000000a00 */
[----:B------:R-:W-:Y:S02]  /*0b20*/  R2UR UR4, R10 ;  /* 0x000000000a0472ca */ /* 0x000fe400000e0000 */
[----:B------:R-:W-:Y:S02]  /*0b30*/  R2UR UR5, R11 ;  /* 0x000000000b0572ca */ /* 0x000fe400000e0000 */
[----:B------:R-:W-:-:S05]  /*0b40*/  IADD3 R7, PT, PT, R24, R7, RZ ;  /* 0x0000000718077210 */ /* 0x000fca0007ffe0ff */
[----:B0-----:R-:W-:-:S06]  /*0b50*/  IMAD.WIDE R2, R7, 0x4, R2 ;  /* 0x0000000407027825 */ /* 0x001fcc00078e0202 */
[----:B------:R-:W-:Y:S01]  /*0b60*/  STG.E desc[UR4][R2.64], R16 ;  /* 0x0000001002007986 */ /* 0x000fe2000c101904 */
[----:B------:R-:W-:Y:S05]  /*0b70*/  EXIT ;  /* 0x000000000000794d */ /* 0x000fea0003800000 */
.L_x_8:
[----:B------:R-:W-:-:S00]  /*0b80*/  BRA `(.L_x_8) ;  /* 0xfffffffc00fc7947 */ /* 0x000fc0000383ffff */
[----:B------:R-:W-:-:S00]  /*0b90*/  NOP ;  /* 0x0000000000007918 */ /* 0x000fc00000000000 */
        /* <DEDUP_REMOVED lines=14> */
.L_x_9:


//--------------------- .nv.global.init           --------------------------
	.section	.nv.global.init,"aw",@progbits
.nv.global.init:
	.type		$str,@object
	.size		$str,(.L_0 - $str)
$str:
        /*0000*/ 	.byte	0x72, 0x6f, 0x77, 0x20, 0x25, 0x64, 0x2c, 0x20, 0x63, 0x6f, 0x6c, 0x20, 0x25, 0x64, 0x0a, 0x00
.L_0:


//--------------------- .nv.shared._Z9matrixMulPKiS0_Pi --------------------------
	.section	.nv.shared._Z9matrixMulPKiS0_Pi,"aw",@nobits
	.sectionflags	@""
	.align	4
.nv.shared._Z9matrixMulPKiS0_Pi:
	.zero		9216


//--------------------- .nv.shared.reserved.0     --------------------------
	.section	.nv.shared.reserved.0,"aw",@nobits
	.weak		__nv_reservedSMEM_offset_0_alias
	.size		__nv_reservedSMEM_offset_0_alias, 0, 64
	.other		__nv_reservedSMEM_offset_0_alias,@"STO_CUDA_RESERVED_SHARED STV_DEFAULT"
__nv_reservedSMEM_offset_0_alias:
	.zero		0
	.zero		64


//--------------------- .nv.constant0._Z9matrixMulPKiS0_Pi --------------------------
	.section	.nv.constant0._Z9matrixMulPKiS0_Pi,"a",@progbits
	.sectionflags	@""
	.align	4
.nv.constant0._Z9matrixMulPKiS0_Pi:
	.zero		920


//--------------------- SYMBOLS --------------------------

	.type		.nv.reservedSmem.offset0,@object
	.size		.nv.reservedSmem.offset0,0x4
	.type		.nv.reservedSmem.cap,@object
	.size		.nv.reservedSmem.cap,0x4
	.type		vprintf,@function
